	.headerflags	@"EF_CUDA_TEXMODE_UNIFIED EF_CUDA_64BIT_ADDRESS EF_CUDA_ACCELERATORS EF_CUDA_SM90 EF_CUDA_VIRTUAL_SM(EF_CUDA_SM90)"
	.elftype	@"ET_EXEC"


//--------------------- .nv.info                  --------------------------
	.section	.nv.info,"",@"SHT_CUDA_INFO"
	.align	4


	//----- nvinfo : EIATTR_REGCOUNT
	.align		4
        /*0000*/ 	.byte	0x04, 0x2f
        /*0002*/ 	.short	(.L_2 - .L_1)
	.align		4
.L_1:
        /*0004*/ 	.word	index@(triton_per_fused__native_batch_norm_legit_1)
        /*0008*/ 	.word	0x00000010


	//----- nvinfo : EIATTR_MIN_STACK_SIZE
	.align		4
.L_2:
        /*000c*/ 	.byte	0x04, 0x12
        /*000e*/ 	.short	(.L_4 - .L_3)
	.align		4
.L_3:
        /*0010*/ 	.word	index@(triton_per_fused__native_batch_norm_legit_1)
        /*0014*/ 	.word	0x00000000


	//----- nvinfo : EIATTR_FRAME_SIZE
	.align		4
.L_4:
        /*0018*/ 	.byte	0x04, 0x11
        /*001a*/ 	.short	(.L_6 - .L_5)
	.align		4
.L_5:
        /*001c*/ 	.word	index@(triton_per_fused__native_batch_norm_legit_1)
        /*0020*/ 	.word	0x00000000


	//----- nvinfo : EIATTR_MIN_STACK_SIZE
	.align		4
.L_6:
        /*0024*/ 	.byte	0x04, 0x12
        /*0026*/ 	.short	(.L_8 - .L_7)
	.align		4
.L_7:
        /*0028*/ 	.word	index@(triton_per_fused__native_batch_norm_legit_1)
        /*002c*/ 	.word	0x00000000
.L_8:


//--------------------- .nv.info.triton_per_fused__native_batch_norm_legit_1 --------------------------
	.section	.nv.info.triton_per_fused__native_batch_norm_legit_1,"",@"SHT_CUDA_INFO"
	.sectionflags	@""
	.align	4


	//----- nvinfo : EIATTR_CUDA_API_VERSION
	.align		4
        /*0000*/ 	.byte	0x04, 0x37
        /*0002*/ 	.short	(.L_10 - .L_9)
.L_9:
        /*0004*/ 	.word	0x0000007c


	//----- nvinfo : EIATTR_KPARAM_INFO
	.align		4
.L_10:
        /*0008*/ 	.byte	0x04, 0x17
        /*000a*/ 	.short	(.L_12 - .L_11)
.L_11:
        /*000c*/ 	.word	0x00000000
        /*0010*/ 	.short	0x0004
        /*0012*/ 	.short	0x001c
        /*0014*/ 	.byte	0x00, 0xf0, 0x11, 0x00


	//----- nvinfo : EIATTR_KPARAM_INFO
	.align		4
.L_12:
        /*0018*/ 	.byte	0x04, 0x17
        /*001a*/ 	.short	(.L_14 - .L_13)
.L_13:
        /*001c*/ 	.word	0x00000000
        /*0020*/ 	.short	0x0003
        /*0022*/ 	.short	0x0018
        /*0024*/ 	.byte	0x00, 0xf0, 0x11, 0x00


	//----- nvinfo : EIATTR_KPARAM_INFO
	.align		4
.L_14:
        /*0028*/ 	.byte	0x04, 0x17
        /*002a*/ 	.short	(.L_16 - .L_15)
.L_15:
        /*002c*/ 	.word	0x00000000
        /*0030*/ 	.short	0x0002
        /*0032*/ 	.short	0x0010
        /*0034*/ 	.byte	0x00, 0xf4, 0x21, 0x00


	//----- nvinfo : EIATTR_KPARAM_INFO
	.align		4
.L_16:
        /*0038*/ 	.byte	0x04, 0x17
        /*003a*/ 	.short	(.L_18 - .L_17)
.L_17:
        /*003c*/ 	.word	0x00000000
        /*0040*/ 	.short	0x0001
        /*0042*/ 	.short	0x0008
        /*0044*/ 	.byte	0x00, 0xf4, 0x21, 0x00


	//----- nvinfo : EIATTR_KPARAM_INFO
	.align		4
.L_18:
        /*0048*/ 	.byte	0x04, 0x17
        /*004a*/ 	.short	(.L_20 - .L_19)
.L_19:
        /*004c*/ 	.word	0x00000000
        /*0050*/ 	.short	0x0000
        /*0052*/ 	.short	0x0000
        /*0054*/ 	.byte	0x00, 0xf4, 0x21, 0x00


	//----- nvinfo : EIATTR_SPARSE_MMA_MASK
	.align		4
.L_20:
        /*0058*/ 	.byte	0x03, 0x50
        /*005a*/ 	.short	0x0000


	//----- nvinfo : EIATTR_MAXREG_COUNT
	.align		4
        /*005c*/ 	.byte	0x03, 0x1b
        /*005e*/ 	.short	0x00ff


	//----- nvinfo : EIATTR_COOP_GROUP_MASK_REGIDS
	.align		4
        /*0060*/ 	.byte	0x04, 0x29
        /*0062*/ 	.short	(.L_22 - .L_21)


	//   ....[0]....
.L_21:
        /*0064*/ 	.word	0xffffffff


	//   ....[1]....
        /*0068*/ 	.word	0xffffffff


	//   ....[2]....
        /*006c*/ 	.word	0xffffffff


	//   ....[3]....
        /*0070*/ 	.word	0xffffffff


	//   ....[4]....
        /*0074*/ 	.word	0xffffffff


	//   ....[5]....
        /*0078*/ 	.word	0xffffffff


	//   ....[6]....
        /*007c*/ 	.word	0xffffffff


	//   ....[7]....
        /*0080*/ 	.word	0xffffffff


	//----- nvinfo : EIATTR_COOP_GROUP_INSTR_OFFSETS
	.align		4
.L_22:
        /*0084*/ 	.byte	0x04, 0x28
        /*0086*/ 	.short	(.L_24 - .L_23)


	//   ....[0]....
.L_23:
        /*0088*/ 	.word	0x000000f0


	//   ....[1]....
        /*008c*/ 	.word	0x00000110


	//   ....[2]....
        /*0090*/ 	.word	0x00000130


	//   ....[3]....
        /*0094*/ 	.word	0x00000150


	//   ....[4]....
        /*0098*/ 	.word	0x000001d0


	//   ....[5]....
        /*009c*/ 	.word	0x00000210


	//   ....[6]....
        /*00a0*/ 	.word	0x00000230


	//   ....[7]....
        /*00a4*/ 	.word	0x00000260


	//----- nvinfo : EIATTR_EXIT_INSTR_OFFSETS
	.align		4
.L_24:
        /*00a8*/ 	.byte	0x04, 0x1c
        /*00aa*/ 	.short	(.L_26 - .L_25)


	//   ....[0]....
.L_25:
        /*00ac*/ 	.word	0x000002c0


	//   ....[1]....
        /*00b0*/ 	.word	0x000002e0


	//----- nvinfo : EIATTR_REQNTID
	.align		4
.L_26:
        /*00b4*/ 	.byte	0x04, 0x10
        /*00b6*/ 	.short	(.L_28 - .L_27)
.L_27:
        /*00b8*/ 	.word	0x00000040
        /*00bc*/ 	.word	0x00000001
        /*00c0*/ 	.word	0x00000001


	//----- nvinfo : EIATTR_CBANK_PARAM_SIZE
	.align		4
.L_28:
        /*00c4*/ 	.byte	0x03, 0x19
        /*00c6*/ 	.short	0x0020


	//----- nvinfo : EIATTR_PARAM_CBANK
	.align		4
        /*00c8*/ 	.byte	0x04, 0x0a
        /*00ca*/ 	.short	(.L_30 - .L_29)
	.align		4
.L_29:
        /*00cc*/ 	.word	index@(.nv.constant0.triton_per_fused__native_batch_norm_legit_1)
        /*00d0*/ 	.short	0x0210
        /*00d2*/ 	.short	0x0020


	//----- nvinfo : EIATTR_SW_WAR
	.align		4
.L_30:
        /*00d4*/ 	.byte	0x04, 0x36
        /*00d6*/ 	.short	(.L_32 - .L_31)
.L_31:
        /*00d8*/ 	.word	0x00000008
.L_32:


//--------------------- .nv.callgraph             --------------------------
	.section	.nv.callgraph,"",@"SHT_CUDA_CALLGRAPH"
	.align	4
	.sectionentsize	8
	.align		4
        /*0000*/ 	.word	0x00000000
	.align		4
        /*0004*/ 	.word	0xffffffff
	.align		4
        /*0008*/ 	.word	0x00000000
	.align		4
        /*000c*/ 	.word	0xfffffffe
	.align		4
        /*0010*/ 	.word	0x00000000
	.align		4
        /*0014*/ 	.word	0xfffffffd
	.align		4
        /*0018*/ 	.word	0x00000000
	.align		4
        /*001c*/ 	.word	0xfffffffc


//--------------------- .nv.constant4             --------------------------
	.section	.nv.constant4,"a",@progbits
	.align	8
	.align		8
.nv.constant4:
        /*0000*/ 	.dword	_$_str


//--------------------- .text.triton_per_fused__native_batch_norm_legit_1 --------------------------
	.section	.text.triton_per_fused__native_batch_norm_legit_1,"ax",@progbits
	.sectionflags	@"SHF_BARRIERS=1"
	.align	128
        .global         triton_per_fused__native_batch_norm_legit_1
        .type           triton_per_fused__native_batch_norm_legit_1,@function
        .size           triton_per_fused__native_batch_norm_legit_1,(.L_x_1 - triton_per_fused__native_batch_norm_legit_1)
        .other          triton_per_fused__native_batch_norm_legit_1,@"STO_CUDA_ENTRY STV_DEFAULT"
triton_per_fused__native_batch_norm_legit_1:
.text.triton_per_fused__native_batch_norm_legit_1:
[----:B------:R-:W0:Y:S02]  /*0000*/  LDC R1, c[0x0][0x28] ;  /* 0x00000a00ff017b82 */ /* 0x000e240000000800 */
[----:B------:R-:W1:Y:S01]  /*0010*/  S2R R10, SR_TID.X ;  /* 0x00000000000a7919 */ /* 0x000e620000002100 */
[----:B------:R-:W2:Y:S01]  /*0020*/  LDC.64 R2, c[0x0][0x218] ;  /* 0x00008600ff027b82 */ /* 0x000ea20000000a00 */
[----:B------:R-:W-:Y:S01]  /*0030*/  HFMA2.MMA R4, -RZ, RZ, 0, 0 ;  /* 0x00000000ff047435 */ /* 0x000fe200000001ff */
[----:B------:R-:W-:Y:S01]  /*0040*/  ULDC.64 UR4, c[0x0][0x208] ;  /* 0x0000820000047ab9 */ /* 0x000fe20000000a00 */
[----:B------:R-:W3:Y:S01]  /*0050*/  S2R R0, SR_CTAID.X ;  /* 0x0000000000007919 */ /* 0x000ee20000002500 */
[----:B-1----:R-:W-:Y:S02]  /*0060*/  LOP3.LUT R5, R10, 0xf, RZ, 0xc0, !PT ;  /* 0x0000000f0a057812 */ /* 0x002fe400078ec0ff */
[C---:B---3--:R-:W-:Y:S02]  /*0070*/  ISETP.GE.AND P0, PT, R0.reuse, 0x10, PT ;  /* 0x000000100000780c */ /* 0x048fe40003f06270 */
[----:B------:R-:W-:-:S05]  /*0080*/  LEA R5, R0, R5, 0x4 ;  /* 0x0000000500057211 */ /* 0x000fca00078e20ff */
[----:B--2---:R-:W-:-:S06]  /*0090*/  IMAD.WIDE R2, R5, 0x4, R2 ;  /* 0x0000000405027825 */ /* 0x004fcc00078e0202 */
[----:B------:R-:W2:Y:S01]  /*00a0*/  @!P0 LDG.E R4, desc[UR4][R2.64] ;  /* 0x0000000402048981 */ /* 0x000ea2000c1e1900 */
[----:B------:R-:W-:Y:S01]  /*00b0*/  MOV R12, 0x3d800000 ;  /* 0x3d800000000c7802 */ /* 0x000fe20000000f00 */
[----:B------:R-:W-:Y:S01]  /*00c0*/  BAR.SYNC.DEFER_BLOCKING 0x0 ;  /* 0x0000000000007b1d */ /* 0x000fe20000010000 */
[----:B--2---:R-:W-:-:S04]  /*00d0*/  SEL R4, R4, RZ, !P0 ;  /* 0x000000ff04047207 */ /* 0x004fc80004000000 */
[----:B------:R-:W-:-:S05]  /*00e0*/  FSEL R5, R4, RZ, !P0 ;  /* 0x000000ff04057208 */ /* 0x000fca0004000000 */
[----:B------:R-:W1:Y:S02]  /*00f0*/  SHFL.BFLY PT, R6, R5, 0x8, 0x1f ;  /* 0x0d001f0005067f89 */ /* 0x000e6400000e0000 */
[----:B-1----:R-:W-:-:S05]  /*0100*/  FADD R6, R5, R6 ;  /* 0x0000000605067221 */ /* 0x002fca0000000000 */
[----:B------:R-:W1:Y:S02]  /*0110*/  SHFL.BFLY PT, R7, R6, 0x4, 0x1f ;  /* 0x0c801f0006077f89 */ /* 0x000e6400000e0000 */
[----:B-1----:R-:W-:-:S05]  /*0120*/  FADD R7, R6, R7 ;  /* 0x0000000706077221 */ /* 0x002fca0000000000 */
[----:B------:R-:W1:Y:S02]  /*0130*/  SHFL.BFLY PT, R8, R7, 0x2, 0x1f ;  /* 0x0c401f0007087f89 */ /* 0x000e6400000e0000 */
[----:B-1----:R-:W-:-:S05]  /*0140*/  FADD R8, R7, R8 ;  /* 0x0000000807087221 */ /* 0x002fca0000000000 */
[----:B------:R-:W1:Y:S02]  /*0150*/  SHFL.BFLY PT, R9, R8, 0x1, 0x1f ;  /* 0x0c201f0008097f89 */ /* 0x000e6400000e0000 */
[----:B-1----:R-:W-:-:S04]  /*0160*/  FADD R9, R8, R9 ;  /* 0x0000000908097221 */ /* 0x002fc80000000000 */
[----:B------:R-:W-:-:S04]  /*0170*/  FMUL R13, R9, 0.0625 ;  /* 0x3d800000090d7820 */ /* 0x000fc80000400000 */
[----:B------:R-:W-:-:S04]  /*0180*/  FADD R4, R4, -R13 ;  /* 0x8000000d04047221 */ /* 0x000fc80000000000 */
[----:B------:R-:W-:-:S05]  /*0190*/  FMUL R4, R4, R4 ;  /* 0x0000000404047220 */ /* 0x000fca0000400000 */
[----:B------:R-:W-:Y:S02]  /*01a0*/  FSEL R9, R4, RZ, !P0 ;  /* 0x000000ff04097208 */ /* 0x000fe40004000000 */
[----:B------:R-:W1:Y:S01]  /*01b0*/  LDC.64 R4, c[0x0][0x220] ;  /* 0x00008800ff047b82 */ /* 0x000e620000000a00 */
[----:B------:R-:W-:Y:S02]  /*01c0*/  LOP3.LUT P0, RZ, R10, 0x3f, RZ, 0xc0, !PT ;  /* 0x0000003f0aff7812 */ /* 0x000fe4000780c0ff */
[----:B------:R-:W2:Y:S02]  /*01d0*/  SHFL.BFLY PT, R2, R9, 0x8, 0x1f ;  /* 0x0d001f0009027f89 */ /* 0x000ea400000e0000 */
[C---:B------:R-:W-:Y:S01]  /*01e0*/  ISETP.LT.AND P0, PT, R0.reuse, 0x10, !P0 ;  /* 0x000000100000780c */ /* 0x040fe20004701270 */
[----:B-1----:R-:W-:-:S04]  /*01f0*/  IMAD.WIDE R4, R0, 0x4, R4 ;  /* 0x0000000400047825 */ /* 0x002fc800078e0204 */
[----:B--2---:R-:W-:-:S05]  /*0200*/  FADD R6, R9, R2 ;  /* 0x0000000209067221 */ /* 0x004fca0000000000 */
[----:B------:R-:W1:Y:S02]  /*0210*/  SHFL.BFLY PT, R3, R6, 0x4, 0x1f ;  /* 0x0c801f0006037f89 */ /* 0x000e6400000e0000 */
[----:B-1----:R-:W-:-:S05]  /*0220*/  FADD R7, R6, R3 ;  /* 0x0000000306077221 */ /* 0x002fca0000000000 */
[----:B------:R-:W1:Y:S02]  /*0230*/  SHFL.BFLY PT, R2, R7, 0x2, 0x1f ;  /* 0x0c401f0007027f89 */ /* 0x000e6400000e0000 */
[----:B-1----:R-:W-:Y:S02]  /*0240*/  FADD R8, R7, R2 ;  /* 0x0000000207087221 */ /* 0x002fe40000000000 */
[----:B------:R-:W1:Y:S03]  /*0250*/  LDC.64 R2, c[0x0][0x210] ;  /* 0x00008400ff027b82 */ /* 0x000e660000000a00 */
[----:B------:R-:W2:Y:S01]  /*0260*/  SHFL.BFLY PT, R11, R8, 0x1, 0x1f ;  /* 0x0c201f00080b7f89 */ /* 0x000ea200000e0000 */
[----:B-1----:R-:W-:-:S04]  /*0270*/  IMAD.WIDE R2, R0, 0x4, R2 ;  /* 0x0000000400027825 */ /* 0x002fc800078e0202 */
[----:B--2---:R-:W-:-:S04]  /*0280*/  FADD R11, R8, R11 ;  /* 0x0000000b080b7221 */ /* 0x004fc80000000000 */
[----:B------:R-:W-:-:S06]  /*0290*/  FFMA R11, R11, R12, 9.9999997473787516356e-06 ;  /* 0x3727c5ac0b0b7423 */ /* 0x000fcc000000000c */
[----:B------:R-:W1:Y:S02]  /*02a0*/  MUFU.RSQ R11, R11 ;  /* 0x0000000b000b7308 */ /* 0x000e640000001400 */
[----:B-1----:R1:W-:Y:S01]  /*02b0*/  @P0 STG.E desc[UR4][R2.64], R11 ;  /* 0x0000000b02000986 */ /* 0x0023e2000c101904 */
[----:B------:R-:W-:Y:S05]  /*02c0*/  @!P0 EXIT ;  /* 0x000000000000894d */ /* 0x000fea0003800000 */
[----:B------:R-:W-:Y:S01]  /*02d0*/  STG.E desc[UR4][R4.64], R13 ;  /* 0x0000000d04007986 */ /* 0x000fe2000c101904 */
[----:B------:R-:W-:Y:S05]  /*02e0*/  EXIT ;  /* 0x000000000000794d */ /* 0x000fea0003800000 */
.L_x_0:
[----:B------:R-:W-:-:S00]  /*02f0*/  BRA `(.L_x_0) ;  /* 0xfffffffc00fc7947 */ /* 0x000fc0000383ffff */
[----:B------:R-:W-:-:S00]  /*0300*/  NOP ;  /* 0x0000000000007918 */ /* 0x000fc00000000000 */
[----:B------:R-:W-:-:S00]  /*0310*/  NOP ;  /* 0x0000000000007918 */ /* 0x000fc00000000000 */
[----:B------:R-:W-:-:S00]  /*0320*/  NOP ;  /* 0x0000000000007918 */ /* 0x000fc00000000000 */
[----:B------:R-:W-:-:S00]  /*0330*/  NOP ;  /* 0x0000000000007918 */ /* 0x000fc00000000000 */
[----:B------:R-:W-:-:S00]  /*0340*/  NOP ;  /* 0x0000000000007918 */ /* 0x000fc00000000000 */
[----:B------:R-:W-:-:S00]  /*0350*/  NOP ;  /* 0x0000000000007918 */ /* 0x000fc00000000000 */
[----:B------:R-:W-:-:S00]  /*0360*/  NOP ;  /* 0x0000000000007918 */ /* 0x000fc00000000000 */
[----:B------:R-:W-:-:S00]  /*0370*/  NOP ;  /* 0x0000000000007918 */ /* 0x000fc00000000000 */
.L_x_1:


//--------------------- .nv.global.init           --------------------------
	.section	.nv.global.init,"aw",@progbits
.nv.global.init:
	.type		_$_str,@object
	.size		_$_str,(.L_0 - _$_str)
_$_str:
        /*0000*/ 	.byte	0x5f, 0x5f, 0x43, 0x55, 0x44, 0x41, 0x5f, 0x46, 0x54, 0x5a, 0x00
.L_0:


//--------------------- .nv.constant0.triton_per_fused__native_batch_norm_legit_1 --------------------------
	.section	.nv.constant0.triton_per_fused__native_batch_norm_legit_1,"a",@progbits
	.sectionflags	@""
	.align	4
.nv.constant0.triton_per_fused__native_batch_norm_legit_1:
	.zero		560
